//
// Generated by NVIDIA NVVM Compiler
//
// Compiler Build ID: CL-36424714
// Cuda compilation tools, release 13.0, V13.0.88
// Based on NVVM 20.0.0
//

.version 9.0
.target sm_100
.address_size 64

	// .globl	_Z28ConvergentSumReductionKernelPdS_

.visible .entry _Z28ConvergentSumReductionKernelPdS_(
	.param .u64 .ptr .align 1 _Z28ConvergentSumReductionKernelPdS__param_0,
	.param .u64 .ptr .align 1 _Z28ConvergentSumReductionKernelPdS__param_1
)
{
	.reg .b32 	%r<2>;
	.reg .b64 	%rd<5>;
	.reg .b64 	%fd<3>;

	ld.param.u64 	%rd2, [_Z28ConvergentSumReductionKernelPdS__param_0];
	cvta.to.global.u64 	%rd3, %rd2;
	mov.u32 	%r1, %tid.x;
	mul.wide.u32 	%rd4, %r1, 8;
	add.s64 	%rd1, %rd3, %rd4;
$L__BB0_1:
	ld.global.f64 	%fd1, [%rd1];
	add.f64 	%fd2, %fd1, %fd1;
	st.global.f64 	[%rd1], %fd2;
	bar.sync 	0;
	bra.uni 	$L__BB0_1;

}


// ===== COMPILED SASS (sm_100) =====

	.target	sm_100

	.elftype	@"ET_EXEC"


//--------------------- .note.nv.tkinfo           --------------------------
	.section	.note.nv.tkinfo,"",@"SHT_NOTE"
	.sectionflags	@"SHF_NOTE_NV_TKINFO"
	.tkinfo
        /*0018*/ 	.word	0x00000002
        /*0030*/ 	.string	""
        /*0030*/ 	.string	"ptxas"
        /*0030*/ 	.string	"Cuda compilation tools, release 13.0, V13.0.88"
        /*0030*/ 	.string	"Build cuda_13.0.r13.0/compiler.36424714_0"
        /*0030*/ 	.string	"-arch sm_100 -m 64 "



//--------------------- .note.nv.cuinfo           --------------------------
	.section	.note.nv.cuinfo,"",@"SHT_NOTE"
	.sectionflags	@"SHF_NOTE_NV_CUINFO"
        /*0018*/ 	.short	0x0002
        /*001a*/ 	.short	0x0064
        /*001c*/ 	.short	0x0082
	.zero		2


//--------------------- .nv.info                  --------------------------
	.section	.nv.info,"",@"SHT_CUDA_INFO"
	.align	4


	//----- nvinfo : EIATTR_REGCOUNT
	.align		4
        /*0000*/ 	.byte	0x04, 0x2f
        /*0002*/ 	.short	(.L_1 - .L_0)
	.align		4
.L_0:
        /*0004*/ 	.word	index@(_Z28ConvergentSumReductionKernelPdS_)
        /*0008*/ 	.word	0x00000008


	//----- nvinfo : EIATTR_FRAME_SIZE
	.align		4
.L_1:
        /*000c*/ 	.byte	0x04, 0x11
        /*000e*/ 	.short	(.L_3 - .L_2)
	.align		4
.L_2:
        /*0010*/ 	.word	index@(_Z28ConvergentSumReductionKernelPdS_)
        /*0014*/ 	.word	0x00000000


	//----- nvinfo : EIATTR_MIN_STACK_SIZE
	.align		4
.L_3:
        /*0018*/ 	.byte	0x04, 0x12
        /*001a*/ 	.short	(.L_5 - .L_4)
	.align		4
.L_4:
        /*001c*/ 	.word	index@(_Z28ConvergentSumReductionKernelPdS_)
        /*0020*/ 	.word	0x00000000
.L_5:


//--------------------- .nv.compat                --------------------------
	.section	.nv.compat,"",@"SHT_CUDA_COMPAT_INFO"
	.align	4
        /*0000*/ 	.byte	0x02, 0x09, 0x00, 0x00, 0x02, 0x02, 0x01, 0x00, 0x02, 0x05, 0x05, 0x00, 0x03, 0x07, 0x01, 0x01
        /*0010*/ 	.byte	0x02, 0x03, 0x00, 0x00, 0x02, 0x06, 0x01, 0x00, 0x04, 0x0b, 0x08, 0x00, 0x01, 0x00, 0x00, 0x00
        /*0020*/ 	.byte	0x00, 0x00, 0x00, 0x00


//--------------------- .nv.info._Z28ConvergentSumReductionKernelPdS_ --------------------------
	.section	.nv.info._Z28ConvergentSumReductionKernelPdS_,"",@"SHT_CUDA_INFO"
	.sectionflags	@""
	.align	4


	//----- nvinfo : EIATTR_CUDA_API_VERSION
	.align		4
        /*0000*/ 	.byte	0x04, 0x37
        /*0002*/ 	.short	(.L_7 - .L_6)
.L_6:
        /*0004*/ 	.word	0x00000082


	//----- nvinfo : EIATTR_KPARAM_INFO
	.align		4
.L_7:
        /*0008*/ 	.byte	0x04, 0x17
        /*000a*/ 	.short	(.L_9 - .L_8)
.L_8:
        /*000c*/ 	.word	0x00000000
        /*0010*/ 	.short	0x0001
        /*0012*/ 	.short	0x0008
        /*0014*/ 	.byte	0x00, 0xf5, 0x21, 0x00


	//----- nvinfo : EIATTR_KPARAM_INFO
	.align		4
.L_9:
        /*0018*/ 	.byte	0x04, 0x17
        /*001a*/ 	.short	(.L_11 - .L_10)
.L_10:
        /*001c*/ 	.word	0x00000000
        /*0020*/ 	.short	0x0000
        /*0022*/ 	.short	0x0000
        /*0024*/ 	.byte	0x00, 0xf5, 0x21, 0x00


	//----- nvinfo : EIATTR_SPARSE_MMA_MASK
	.align		4
.L_11:
        /*0028*/ 	.byte	0x03, 0x50
        /*002a*/ 	.short	0x0000


	//----- nvinfo : EIATTR_MAXREG_COUNT
	.align		4
        /*002c*/ 	.byte	0x03, 0x1b
        /*002e*/ 	.short	0x00ff


	//----- nvinfo : EIATTR_NUM_BARRIERS
	.align		4
        /*0030*/ 	.byte	0x02, 0x4c
        /*0032*/ 	.byte	0x01
	.zero		1


	//----- nvinfo : EIATTR_MERCURY_ISA_VERSION
	.align		4
        /*0034*/ 	.byte	0x03, 0x5f
        /*0036*/ 	.short	0x0101


	//----- nvinfo : EIATTR_VRC_CTA_INIT_COUNT
	.align		4
        /*0038*/ 	.byte	0x02, 0x4a
	.zero		1
	.zero		1


	//----- nvinfo : EIATTR_CBANK_PARAM_SIZE
	.align		4
        /*003c*/ 	.byte	0x03, 0x19
        /*003e*/ 	.short	0x0010


	//----- nvinfo : EIATTR_PARAM_CBANK
	.align		4
        /*0040*/ 	.byte	0x04, 0x0a
        /*0042*/ 	.short	(.L_13 - .L_12)
	.align		4
.L_12:
        /*0044*/ 	.word	index@(.nv.constant0._Z28ConvergentSumReductionKernelPdS_)
        /*0048*/ 	.short	0x0380
        /*004a*/ 	.short	0x0010


	//----- nvinfo : EIATTR_SW_WAR
	.align		4
.L_13:
        /*004c*/ 	.byte	0x04, 0x36
        /*004e*/ 	.short	(.L_15 - .L_14)
.L_14:
        /*0050*/ 	.word	0x00000008
.L_15:


//--------------------- .nv.callgraph             --------------------------
	.section	.nv.callgraph,"",@"SHT_CUDA_CALLGRAPH"
	.align	4
	.sectionentsize	8
	.align		4
        /*0000*/ 	.word	0x00000000
	.align		4
        /*0004*/ 	.word	0xffffffff
	.align		4
        /*0008*/ 	.word	0x00000000
	.align		4
        /*000c*/ 	.word	0xfffffffe
	.align		4
        /*0010*/ 	.word	0x00000000
	.align		4
        /*0014*/ 	.word	0xfffffffd
	.align		4
        /*0018*/ 	.word	0x00000000
	.align		4
        /*001c*/ 	.word	0xfffffffc


//--------------------- .text._Z28ConvergentSumReductionKernelPdS_ --------------------------
	.section	.text._Z28ConvergentSumReductionKernelPdS_,"ax",@progbits
	.align	128
        .global         _Z28ConvergentSumReductionKernelPdS_
        .type           _Z28ConvergentSumReductionKernelPdS_,@function
        .size           _Z28ConvergentSumReductionKernelPdS_,(.L_x_2 - _Z28ConvergentSumReductionKernelPdS_)
        .other          _Z28ConvergentSumReductionKernelPdS_,@"STO_CUDA_ENTRY STV_DEFAULT"
_Z28ConvergentSumReductionKernelPdS_:
.text._Z28ConvergentSumReductionKernelPdS_:
[----:B------:R-:W-:Y:S01]  /*0000*/  LDC R1, c[0x0][0x37c] ;  /* 0x0000df00ff017b82 */ /* 0x000fe20000000800 */
[----:B------:R-:W0:Y:S07]  /*0010*/  S2R R5, SR_TID.X ;  /* 0x0000000000057919 */ /* 0x000e2e0000002100 */
[----:B------:R-:W0:Y:S01]  /*0020*/  LDC.64 R2, c[0x0][0x380] ;  /* 0x0000e000ff027b82 */ /* 0x000e220000000a00 */
[----:B------:R-:W1:Y:S02]  /*0030*/  LDCU.64 UR4, c[0x0][0x358] ;  /* 0x00006b00ff0477ac */ /* 0x000e640008000a00 */
[----:B01----:R-:W-:-:S07]  /*0040*/  IMAD.WIDE.U32 R2, R5, 0x8, R2 ;  /* 0x0000000805027825 */ /* 0x003fce00078e0002 */
.L_x_0:
[----:B0-----:R-:W2:Y:S02]  /*0050*/  LDG.E.64 R4, desc[UR4][R2.64] ;  /* 0x0000000402047981 */ /* 0x001ea4000c1e1b00 */
[----:B--2---:R-:W-:-:S07]  /*0060*/  DADD R4, R4, R4 ;  /* 0x0000000004047229 */ /* 0x004fce0000000004 */
[----:B------:R0:W-:Y:S01]  /*0070*/  STG.E.64 desc[UR4][R2.64], R4 ;  /* 0x0000000402007986 */ /* 0x0001e2000c101b04 */
[----:B------:R-:W-:Y:S06]  /*0080*/  BAR.SYNC.DEFER_BLOCKING 0x0 ;  /* 0x0000000000007b1d */ /* 0x000fec0000010000 */
[----:B------:R-:W-:Y:S05]  /*0090*/  BRA `(.L_x_0) ;  /* 0xfffffffc00ec7947 */ /* 0x000fea000383ffff */
.L_x_1:
[----:B------:R-:W-:-:S00]  /*00a0*/  BRA `(.L_x_1) ;  /* 0xfffffffc00fc7947 */ /* 0x000fc0000383ffff */
[----:B------:R-:W-:-:S00]  /*00b0*/  NOP ;  /* 0x0000000000007918 */ /* 0x000fc00000000000 */
        /* <DEDUP_REMOVED lines=12> */
.L_x_2:


//--------------------- .nv.shared.reserved.0     --------------------------
	.section	.nv.shared.reserved.0,"aw",@nobits
	.weak		__nv_reservedSMEM_offset_0_alias
	.size		__nv_reservedSMEM_offset_0_alias, 0, 64
	.other		__nv_reservedSMEM_offset_0_alias,@"STO_CUDA_RESERVED_SHARED STV_DEFAULT"
__nv_reservedSMEM_offset_0_alias:
	.zero		0
	.zero		64


//--------------------- .nv.constant0._Z28ConvergentSumReductionKernelPdS_ --------------------------
	.section	.nv.constant0._Z28ConvergentSumReductionKernelPdS_,"a",@progbits
	.sectionflags	@""
	.align	4
.nv.constant0._Z28ConvergentSumReductionKernelPdS_:
	.zero		912


//--------------------- SYMBOLS --------------------------

	.type		.nv.reservedSmem.offset0,@object
	.size		.nv.reservedSmem.offset0,0x4
